//
// Generated by NVIDIA NVVM Compiler
//
// Compiler Build ID: CL-36424714
// Cuda compilation tools, release 13.0, V13.0.88
// Based on NVVM 20.0.0
//

.version 9.0
.target sm_100
.address_size 64

	// .globl	_Z18cuda_sgemm_forwardILi16ELi2EEvmmmPfS0_S0_
// _ZZ18cuda_sgemm_forwardILi16ELi2EEvmmmPfS0_S0_E6ashare has been demoted
// _ZZ18cuda_sgemm_forwardILi16ELi2EEvmmmPfS0_S0_E6bshare has been demoted

.visible .entry _Z18cuda_sgemm_forwardILi16ELi2EEvmmmPfS0_S0_(
	.param .u64 _Z18cuda_sgemm_forwardILi16ELi2EEvmmmPfS0_S0__param_0,
	.param .u64 _Z18cuda_sgemm_forwardILi16ELi2EEvmmmPfS0_S0__param_1,
	.param .u64 _Z18cuda_sgemm_forwardILi16ELi2EEvmmmPfS0_S0__param_2,
	.param .u64 .ptr .align 1 _Z18cuda_sgemm_forwardILi16ELi2EEvmmmPfS0_S0__param_3,
	.param .u64 .ptr .align 1 _Z18cuda_sgemm_forwardILi16ELi2EEvmmmPfS0_S0__param_4,
	.param .u64 .ptr .align 1 _Z18cuda_sgemm_forwardILi16ELi2EEvmmmPfS0_S0__param_5
)
{
	.reg .pred 	%p<3>;
	.reg .b32 	%r<28>;
	.reg .b32 	%f<283>;
	.reg .b64 	%rd<58>;
	// demoted variable
	.shared .align 4 .b8 _ZZ18cuda_sgemm_forwardILi16ELi2EEvmmmPfS0_S0_E6ashare[4096];
	// demoted variable
	.shared .align 4 .b8 _ZZ18cuda_sgemm_forwardILi16ELi2EEvmmmPfS0_S0_E6bshare[4096];
	ld.param.u64 	%rd11, [_Z18cuda_sgemm_forwardILi16ELi2EEvmmmPfS0_S0__param_2];
	ld.param.u64 	%rd14, [_Z18cuda_sgemm_forwardILi16ELi2EEvmmmPfS0_S0__param_3];
	ld.param.u64 	%rd12, [_Z18cuda_sgemm_forwardILi16ELi2EEvmmmPfS0_S0__param_4];
	cvta.to.global.u64 	%rd57, %rd14;
	mov.u32 	%r1, %tid.x;
	mov.u32 	%r2, %tid.y;
	mov.u32 	%r6, %ctaid.x;
	mov.u32 	%r3, %ctaid.y;
	shl.b32 	%r4, %r3, 5;
	shl.b32 	%r5, %r6, 5;
	setp.lt.s64 	%p1, %rd11, 1;
	mov.f32 	%f279, 0f00000000;
	mov.f32 	%f280, %f279;
	mov.f32 	%f281, %f279;
	mov.f32 	%f282, %f279;
	@%p1 bra 	$L__BB0_3;
	ld.param.u64 	%rd53, [_Z18cuda_sgemm_forwardILi16ELi2EEvmmmPfS0_S0__param_2];
	mul.wide.u32 	%rd15, %r3, 128;
	mul.wide.u32 	%rd16, %r2, 8;
	add.s64 	%rd17, %rd15, %rd16;
	or.b64  	%rd18, %rd17, 4;
	mul.wide.u32 	%rd19, %r1, 8;
	mad.lo.s64 	%rd2, %rd53, %rd18, %rd19;
	mad.lo.s64 	%rd20, %rd53, %rd17, %rd19;
	or.b64  	%rd3, %rd20, 4;
	mul.wide.u32 	%rd21, %r5, 4;
	add.s64 	%rd22, %rd19, %rd21;
	cvta.to.global.u64 	%rd23, %rd12;
	add.s64 	%rd56, %rd23, %rd22;
	cvt.u64.u32 	%rd24, %r4;
	mul.lo.s64 	%rd25, %rd53, %rd24;
	shl.b64 	%rd26, %rd25, 2;
	add.s64 	%rd27, %rd57, %rd26;
	shl.b64 	%rd28, %rd53, 2;
	add.s64 	%rd5, %rd27, %rd28;
	mov.f32 	%f279, 0f00000000;
	shl.b32 	%r9, %r2, 8;
	mov.u32 	%r10, _ZZ18cuda_sgemm_forwardILi16ELi2EEvmmmPfS0_S0_E6ashare;
	add.s32 	%r11, %r10, %r9;
	shl.b32 	%r12, %r1, 3;
	add.s32 	%r13, %r11, %r12;
$L__BB0_2:
	ld.param.u64 	%rd54, [_Z18cuda_sgemm_forwardILi16ELi2EEvmmmPfS0_S0__param_2];
	ld.param.u64 	%rd51, [_Z18cuda_sgemm_forwardILi16ELi2EEvmmmPfS0_S0__param_1];
	add.s64 	%rd29, %rd57, %rd3;
	ld.global.f32 	%f15, [%rd29+-4];
	st.shared.f32 	[%r13], %f15;
	cvt.u64.u32 	%rd30, %r2;
	mul.lo.s64 	%rd31, %rd51, %rd30;
	shl.b64 	%rd32, %rd31, 3;
	add.s64 	%rd33, %rd56, %rd32;
	ld.global.f32 	%f16, [%rd33];
	mov.u32 	%r14, _ZZ18cuda_sgemm_forwardILi16ELi2EEvmmmPfS0_S0_E6bshare;
	add.s32 	%r15, %r14, %r12;
	add.s32 	%r16, %r15, %r9;
	st.shared.f32 	[%r16], %f16;
	ld.global.f32 	%f17, [%rd29];
	st.shared.f32 	[%r13+4], %f17;
	ld.global.f32 	%f18, [%rd33+4];
	st.shared.f32 	[%r16+4], %f18;
	add.s64 	%rd34, %rd57, %rd2;
	ld.global.f32 	%f19, [%rd34];
	st.shared.f32 	[%r13+128], %f19;
	mul.wide.u32 	%rd35, %r2, 8;
	or.b64  	%rd36, %rd35, 4;
	mad.lo.s64 	%rd37, %rd51, %rd36, %rd56;
	ld.global.f32 	%f20, [%rd37];
	st.shared.f32 	[%r16+128], %f20;
	ld.global.f32 	%f21, [%rd34+4];
	st.shared.f32 	[%r13+132], %f21;
	ld.global.f32 	%f22, [%rd37+4];
	st.shared.f32 	[%r16+132], %f22;
	bar.sync 	0;
	ld.shared.f32 	%f23, [%r11];
	ld.shared.f32 	%f24, [%r15];
	fma.rn.f32 	%f25, %f23, %f24, %f282;
	ld.shared.f32 	%f26, [%r11+4];
	ld.shared.f32 	%f27, [%r15+128];
	fma.rn.f32 	%f28, %f26, %f27, %f25;
	ld.shared.f32 	%f29, [%r11+8];
	ld.shared.f32 	%f30, [%r15+256];
	fma.rn.f32 	%f31, %f29, %f30, %f28;
	ld.shared.f32 	%f32, [%r11+12];
	ld.shared.f32 	%f33, [%r15+384];
	fma.rn.f32 	%f34, %f32, %f33, %f31;
	ld.shared.f32 	%f35, [%r11+16];
	ld.shared.f32 	%f36, [%r15+512];
	fma.rn.f32 	%f37, %f35, %f36, %f34;
	ld.shared.f32 	%f38, [%r11+20];
	ld.shared.f32 	%f39, [%r15+640];
	fma.rn.f32 	%f40, %f38, %f39, %f37;
	ld.shared.f32 	%f41, [%r11+24];
	ld.shared.f32 	%f42, [%r15+768];
	fma.rn.f32 	%f43, %f41, %f42, %f40;
	ld.shared.f32 	%f44, [%r11+28];
	ld.shared.f32 	%f45, [%r15+896];
	fma.rn.f32 	%f46, %f44, %f45, %f43;
	ld.shared.f32 	%f47, [%r11+32];
	ld.shared.f32 	%f48, [%r15+1024];
	fma.rn.f32 	%f49, %f47, %f48, %f46;
	ld.shared.f32 	%f50, [%r11+36];
	ld.shared.f32 	%f51, [%r15+1152];
	fma.rn.f32 	%f52, %f50, %f51, %f49;
	ld.shared.f32 	%f53, [%r11+40];
	ld.shared.f32 	%f54, [%r15+1280];
	fma.rn.f32 	%f55, %f53, %f54, %f52;
	ld.shared.f32 	%f56, [%r11+44];
	ld.shared.f32 	%f57, [%r15+1408];
	fma.rn.f32 	%f58, %f56, %f57, %f55;
	ld.shared.f32 	%f59, [%r11+48];
	ld.shared.f32 	%f60, [%r15+1536];
	fma.rn.f32 	%f61, %f59, %f60, %f58;
	ld.shared.f32 	%f62, [%r11+52];
	ld.shared.f32 	%f63, [%r15+1664];
	fma.rn.f32 	%f64, %f62, %f63, %f61;
	ld.shared.f32 	%f65, [%r11+56];
	ld.shared.f32 	%f66, [%r15+1792];
	fma.rn.f32 	%f67, %f65, %f66, %f64;
	ld.shared.f32 	%f68, [%r11+60];
	ld.shared.f32 	%f69, [%r15+1920];
	fma.rn.f32 	%f70, %f68, %f69, %f67;
	ld.shared.f32 	%f71, [%r11+64];
	ld.shared.f32 	%f72, [%r15+2048];
	fma.rn.f32 	%f73, %f71, %f72, %f70;
	ld.shared.f32 	%f74, [%r11+68];
	ld.shared.f32 	%f75, [%r15+2176];
	fma.rn.f32 	%f76, %f74, %f75, %f73;
	ld.shared.f32 	%f77, [%r11+72];
	ld.shared.f32 	%f78, [%r15+2304];
	fma.rn.f32 	%f79, %f77, %f78, %f76;
	ld.shared.f32 	%f80, [%r11+76];
	ld.shared.f32 	%f81, [%r15+2432];
	fma.rn.f32 	%f82, %f80, %f81, %f79;
	ld.shared.f32 	%f83, [%r11+80];
	ld.shared.f32 	%f84, [%r15+2560];
	fma.rn.f32 	%f85, %f83, %f84, %f82;
	ld.shared.f32 	%f86, [%r11+84];
	ld.shared.f32 	%f87, [%r15+2688];
	fma.rn.f32 	%f88, %f86, %f87, %f85;
	ld.shared.f32 	%f89, [%r11+88];
	ld.shared.f32 	%f90, [%r15+2816];
	fma.rn.f32 	%f91, %f89, %f90, %f88;
	ld.shared.f32 	%f92, [%r11+92];
	ld.shared.f32 	%f93, [%r15+2944];
	fma.rn.f32 	%f94, %f92, %f93, %f91;
	ld.shared.f32 	%f95, [%r11+96];
	ld.shared.f32 	%f96, [%r15+3072];
	fma.rn.f32 	%f97, %f95, %f96, %f94;
	ld.shared.f32 	%f98, [%r11+100];
	ld.shared.f32 	%f99, [%r15+3200];
	fma.rn.f32 	%f100, %f98, %f99, %f97;
	ld.shared.f32 	%f101, [%r11+104];
	ld.shared.f32 	%f102, [%r15+3328];
	fma.rn.f32 	%f103, %f101, %f102, %f100;
	ld.shared.f32 	%f104, [%r11+108];
	ld.shared.f32 	%f105, [%r15+3456];
	fma.rn.f32 	%f106, %f104, %f105, %f103;
	ld.shared.f32 	%f107, [%r11+112];
	ld.shared.f32 	%f108, [%r15+3584];
	fma.rn.f32 	%f109, %f107, %f108, %f106;
	ld.shared.f32 	%f110, [%r11+116];
	ld.shared.f32 	%f111, [%r15+3712];
	fma.rn.f32 	%f112, %f110, %f111, %f109;
	ld.shared.f32 	%f113, [%r11+120];
	ld.shared.f32 	%f114, [%r15+3840];
	fma.rn.f32 	%f115, %f113, %f114, %f112;
	ld.shared.f32 	%f116, [%r11+124];
	ld.shared.f32 	%f117, [%r15+3968];
	fma.rn.f32 	%f282, %f116, %f117, %f115;
	ld.shared.f32 	%f118, [%r15+4];
	fma.rn.f32 	%f119, %f23, %f118, %f281;
	ld.shared.f32 	%f120, [%r15+132];
	fma.rn.f32 	%f121, %f26, %f120, %f119;
	ld.shared.f32 	%f122, [%r15+260];
	fma.rn.f32 	%f123, %f29, %f122, %f121;
	ld.shared.f32 	%f124, [%r15+388];
	fma.rn.f32 	%f125, %f32, %f124, %f123;
	ld.shared.f32 	%f126, [%r15+516];
	fma.rn.f32 	%f127, %f35, %f126, %f125;
	ld.shared.f32 	%f128, [%r15+644];
	fma.rn.f32 	%f129, %f38, %f128, %f127;
	ld.shared.f32 	%f130, [%r15+772];
	fma.rn.f32 	%f131, %f41, %f130, %f129;
	ld.shared.f32 	%f132, [%r15+900];
	fma.rn.f32 	%f133, %f44, %f132, %f131;
	ld.shared.f32 	%f134, [%r15+1028];
	fma.rn.f32 	%f135, %f47, %f134, %f133;
	ld.shared.f32 	%f136, [%r15+1156];
	fma.rn.f32 	%f137, %f50, %f136, %f135;
	ld.shared.f32 	%f138, [%r15+1284];
	fma.rn.f32 	%f139, %f53, %f138, %f137;
	ld.shared.f32 	%f140, [%r15+1412];
	fma.rn.f32 	%f141, %f56, %f140, %f139;
	ld.shared.f32 	%f142, [%r15+1540];
	fma.rn.f32 	%f143, %f59, %f142, %f141;
	ld.shared.f32 	%f144, [%r15+1668];
	fma.rn.f32 	%f145, %f62, %f144, %f143;
	ld.shared.f32 	%f146, [%r15+1796];
	fma.rn.f32 	%f147, %f65, %f146, %f145;
	ld.shared.f32 	%f148, [%r15+1924];
	fma.rn.f32 	%f149, %f68, %f148, %f147;
	ld.shared.f32 	%f150, [%r15+2052];
	fma.rn.f32 	%f151, %f71, %f150, %f149;
	ld.shared.f32 	%f152, [%r15+2180];
	fma.rn.f32 	%f153, %f74, %f152, %f151;
	ld.shared.f32 	%f154, [%r15+2308];
	fma.rn.f32 	%f155, %f77, %f154, %f153;
	ld.shared.f32 	%f156, [%r15+2436];
	fma.rn.f32 	%f157, %f80, %f156, %f155;
	ld.shared.f32 	%f158, [%r15+2564];
	fma.rn.f32 	%f159, %f83, %f158, %f157;
	ld.shared.f32 	%f160, [%r15+2692];
	fma.rn.f32 	%f161, %f86, %f160, %f159;
	ld.shared.f32 	%f162, [%r15+2820];
	fma.rn.f32 	%f163, %f89, %f162, %f161;
	ld.shared.f32 	%f164, [%r15+2948];
	fma.rn.f32 	%f165, %f92, %f164, %f163;
	ld.shared.f32 	%f166, [%r15+3076];
	fma.rn.f32 	%f167, %f95, %f166, %f165;
	ld.shared.f32 	%f168, [%r15+3204];
	fma.rn.f32 	%f169, %f98, %f168, %f167;
	ld.shared.f32 	%f170, [%r15+3332];
	fma.rn.f32 	%f171, %f101, %f170, %f169;
	ld.shared.f32 	%f172, [%r15+3460];
	fma.rn.f32 	%f173, %f104, %f172, %f171;
	ld.shared.f32 	%f174, [%r15+3588];
	fma.rn.f32 	%f175, %f107, %f174, %f173;
	ld.shared.f32 	%f176, [%r15+3716];
	fma.rn.f32 	%f177, %f110, %f176, %f175;
	ld.shared.f32 	%f178, [%r15+3844];
	fma.rn.f32 	%f179, %f113, %f178, %f177;
	ld.shared.f32 	%f180, [%r15+3972];
	fma.rn.f32 	%f281, %f116, %f180, %f179;
	ld.shared.f32 	%f181, [%r11+128];
	fma.rn.f32 	%f182, %f181, %f24, %f280;
	ld.shared.f32 	%f183, [%r11+132];
	fma.rn.f32 	%f184, %f183, %f27, %f182;
	ld.shared.f32 	%f185, [%r11+136];
	fma.rn.f32 	%f186, %f185, %f30, %f184;
	ld.shared.f32 	%f187, [%r11+140];
	fma.rn.f32 	%f188, %f187, %f33, %f186;
	ld.shared.f32 	%f189, [%r11+144];
	fma.rn.f32 	%f190, %f189, %f36, %f188;
	ld.shared.f32 	%f191, [%r11+148];
	fma.rn.f32 	%f192, %f191, %f39, %f190;
	ld.shared.f32 	%f193, [%r11+152];
	fma.rn.f32 	%f194, %f193, %f42, %f192;
	ld.shared.f32 	%f195, [%r11+156];
	fma.rn.f32 	%f196, %f195, %f45, %f194;
	ld.shared.f32 	%f197, [%r11+160];
	fma.rn.f32 	%f198, %f197, %f48, %f196;
	ld.shared.f32 	%f199, [%r11+164];
	fma.rn.f32 	%f200, %f199, %f51, %f198;
	ld.shared.f32 	%f201, [%r11+168];
	fma.rn.f32 	%f202, %f201, %f54, %f200;
	ld.shared.f32 	%f203, [%r11+172];
	fma.rn.f32 	%f204, %f203, %f57, %f202;
	ld.shared.f32 	%f205, [%r11+176];
	fma.rn.f32 	%f206, %f205, %f60, %f204;
	ld.shared.f32 	%f207, [%r11+180];
	fma.rn.f32 	%f208, %f207, %f63, %f206;
	ld.shared.f32 	%f209, [%r11+184];
	fma.rn.f32 	%f210, %f209, %f66, %f208;
	ld.shared.f32 	%f211, [%r11+188];
	fma.rn.f32 	%f212, %f211, %f69, %f210;
	ld.shared.f32 	%f213, [%r11+192];
	fma.rn.f32 	%f214, %f213, %f72, %f212;
	ld.shared.f32 	%f215, [%r11+196];
	fma.rn.f32 	%f216, %f215, %f75, %f214;
	ld.shared.f32 	%f217, [%r11+200];
	fma.rn.f32 	%f218, %f217, %f78, %f216;
	ld.shared.f32 	%f219, [%r11+204];
	fma.rn.f32 	%f220, %f219, %f81, %f218;
	ld.shared.f32 	%f221, [%r11+208];
	fma.rn.f32 	%f222, %f221, %f84, %f220;
	ld.shared.f32 	%f223, [%r11+212];
	fma.rn.f32 	%f224, %f223, %f87, %f222;
	ld.shared.f32 	%f225, [%r11+216];
	fma.rn.f32 	%f226, %f225, %f90, %f224;
	ld.shared.f32 	%f227, [%r11+220];
	fma.rn.f32 	%f228, %f227, %f93, %f226;
	ld.shared.f32 	%f229, [%r11+224];
	fma.rn.f32 	%f230, %f229, %f96, %f228;
	ld.shared.f32 	%f231, [%r11+228];
	fma.rn.f32 	%f232, %f231, %f99, %f230;
	ld.shared.f32 	%f233, [%r11+232];
	fma.rn.f32 	%f234, %f233, %f102, %f232;
	ld.shared.f32 	%f235, [%r11+236];
	fma.rn.f32 	%f236, %f235, %f105, %f234;
	ld.shared.f32 	%f237, [%r11+240];
	fma.rn.f32 	%f238, %f237, %f108, %f236;
	ld.shared.f32 	%f239, [%r11+244];
	fma.rn.f32 	%f240, %f239, %f111, %f238;
	ld.shared.f32 	%f241, [%r11+248];
	fma.rn.f32 	%f242, %f241, %f114, %f240;
	ld.shared.f32 	%f243, [%r11+252];
	fma.rn.f32 	%f280, %f243, %f117, %f242;
	fma.rn.f32 	%f244, %f181, %f118, %f279;
	fma.rn.f32 	%f245, %f183, %f120, %f244;
	fma.rn.f32 	%f246, %f185, %f122, %f245;
	fma.rn.f32 	%f247, %f187, %f124, %f246;
	fma.rn.f32 	%f248, %f189, %f126, %f247;
	fma.rn.f32 	%f249, %f191, %f128, %f248;
	fma.rn.f32 	%f250, %f193, %f130, %f249;
	fma.rn.f32 	%f251, %f195, %f132, %f250;
	fma.rn.f32 	%f252, %f197, %f134, %f251;
	fma.rn.f32 	%f253, %f199, %f136, %f252;
	fma.rn.f32 	%f254, %f201, %f138, %f253;
	fma.rn.f32 	%f255, %f203, %f140, %f254;
	fma.rn.f32 	%f256, %f205, %f142, %f255;
	fma.rn.f32 	%f257, %f207, %f144, %f256;
	fma.rn.f32 	%f258, %f209, %f146, %f257;
	fma.rn.f32 	%f259, %f211, %f148, %f258;
	fma.rn.f32 	%f260, %f213, %f150, %f259;
	fma.rn.f32 	%f261, %f215, %f152, %f260;
	fma.rn.f32 	%f262, %f217, %f154, %f261;
	fma.rn.f32 	%f263, %f219, %f156, %f262;
	fma.rn.f32 	%f264, %f221, %f158, %f263;
	fma.rn.f32 	%f265, %f223, %f160, %f264;
	fma.rn.f32 	%f266, %f225, %f162, %f265;
	fma.rn.f32 	%f267, %f227, %f164, %f266;
	fma.rn.f32 	%f268, %f229, %f166, %f267;
	fma.rn.f32 	%f269, %f231, %f168, %f268;
	fma.rn.f32 	%f270, %f233, %f170, %f269;
	fma.rn.f32 	%f271, %f235, %f172, %f270;
	fma.rn.f32 	%f272, %f237, %f174, %f271;
	fma.rn.f32 	%f273, %f239, %f176, %f272;
	fma.rn.f32 	%f274, %f241, %f178, %f273;
	fma.rn.f32 	%f279, %f243, %f180, %f274;
	bar.sync 	0;
	add.s64 	%rd57, %rd57, 128;
	shl.b64 	%rd38, %rd51, 7;
	add.s64 	%rd56, %rd56, %rd38;
	mov.u32 	%r17, %ctaid.y;
	cvt.u64.u32 	%rd39, %r17;
	mul.lo.s64 	%rd40, %rd54, %rd39;
	shl.b64 	%rd41, %rd40, 7;
	add.s64 	%rd42, %rd57, %rd41;
	setp.lt.u64 	%p2, %rd42, %rd5;
	@%p2 bra 	$L__BB0_2;
$L__BB0_3:
	ld.param.u64 	%rd55, [_Z18cuda_sgemm_forwardILi16ELi2EEvmmmPfS0_S0__param_5];
	ld.param.u64 	%rd52, [_Z18cuda_sgemm_forwardILi16ELi2EEvmmmPfS0_S0__param_1];
	cvta.to.global.u64 	%rd43, %rd55;
	mov.u32 	%r18, %tid.y;
	shl.b32 	%r19, %r18, 1;
	mov.u32 	%r20, %ctaid.y;
	shl.b32 	%r21, %r20, 5;
	add.s32 	%r22, %r21, %r19;
	mov.u32 	%r23, %tid.x;
	shl.b32 	%r24, %r23, 1;
	mov.u32 	%r25, %ctaid.x;
	shl.b32 	%r26, %r25, 5;
	add.s32 	%r27, %r24, %r26;
	cvt.u64.u32 	%rd44, %r27;
	cvt.u64.u32 	%rd45, %r22;
	mad.lo.s64 	%rd46, %rd52, %rd45, %rd44;
	shl.b64 	%rd47, %rd46, 2;
	add.s64 	%rd48, %rd43, %rd47;
	st.global.f32 	[%rd48], %f282;
	st.global.f32 	[%rd48+4], %f281;
	shl.b64 	%rd49, %rd52, 2;
	add.s64 	%rd50, %rd48, %rd49;
	st.global.f32 	[%rd50], %f280;
	st.global.f32 	[%rd50+4], %f279;
	ret;

}


// ===== COMPILED SASS (sm_100) =====

	.target	sm_100

	.elftype	@"ET_EXEC"


//--------------------- .note.nv.tkinfo           --------------------------
	.section	.note.nv.tkinfo,"",@"SHT_NOTE"
	.sectionflags	@"SHF_NOTE_NV_TKINFO"
	.tkinfo
        /*0018*/ 	.word	0x00000002
        /*0030*/ 	.string	""
        /*0030*/ 	.string	"ptxas"
        /*0030*/ 	.string	"Cuda compilation tools, release 13.0, V13.0.88"
        /*0030*/ 	.string	"Build cuda_13.0.r13.0/compiler.36424714_0"
        /*0030*/ 	.string	"-arch sm_100 -m 64 "



//--------------------- .note.nv.cuinfo           --------------------------
	.section	.note.nv.cuinfo,"",@"SHT_NOTE"
	.sectionflags	@"SHF_NOTE_NV_CUINFO"
        /*0018*/ 	.short	0x0002
        /*001a*/ 	.short	0x0064
        /*001c*/ 	.short	0x0082
	.zero		2


//--------------------- .nv.info                  --------------------------
	.section	.nv.info,"",@"SHT_CUDA_INFO"
	.align	4


	//----- nvinfo : EIATTR_REGCOUNT
	.align		4
        /*0000*/ 	.byte	0x04, 0x2f
        /*0002*/ 	.short	(.L_1 - .L_0)
	.align		4
.L_0:
        /*0004*/ 	.word	index@(_Z18cuda_sgemm_forwardILi16ELi2EEvmmmPfS0_S0_)
        /*0008*/ 	.word	0x00000028


	//----- nvinfo : EIATTR_FRAME_SIZE
	.align		4
.L_1:
        /*000c*/ 	.byte	0x04, 0x11
        /*000e*/ 	.short	(.L_3 - .L_2)
	.align		4
.L_2:
        /*0010*/ 	.word	index@(_Z18cuda_sgemm_forwardILi16ELi2EEvmmmPfS0_S0_)
        /*0014*/ 	.word	0x00000000


	//----- nvinfo : EIATTR_MIN_STACK_SIZE
	.align		4
.L_3:
        /*0018*/ 	.byte	0x04, 0x12
        /*001a*/ 	.short	(.L_5 - .L_4)
	.align		4
.L_4:
        /*001c*/ 	.word	index@(_Z18cuda_sgemm_forwardILi16ELi2EEvmmmPfS0_S0_)
        /*0020*/ 	.word	0x00000000
.L_5:


//--------------------- .nv.compat                --------------------------
	.section	.nv.compat,"",@"SHT_CUDA_COMPAT_INFO"
	.align	4
        /*0000*/ 	.byte	0x02, 0x09, 0x00, 0x00, 0x02, 0x02, 0x01, 0x00, 0x02, 0x05, 0x05, 0x00, 0x03, 0x07, 0x01, 0x01
        /*0010*/ 	.byte	0x02, 0x03, 0x00, 0x00, 0x02, 0x06, 0x01, 0x00, 0x04, 0x0b, 0x08, 0x00, 0x09, 0x00, 0x00, 0x00
        /*0020*/ 	.byte	0x00, 0x00, 0x00, 0x00


//--------------------- .nv.info._Z18cuda_sgemm_forwardILi16ELi2EEvmmmPfS0_S0_ --------------------------
	.section	.nv.info._Z18cuda_sgemm_forwardILi16ELi2EEvmmmPfS0_S0_,"",@"SHT_CUDA_INFO"
	.sectionflags	@""
	.align	4


	//----- nvinfo : EIATTR_CUDA_API_VERSION
	.align		4
        /*0000*/ 	.byte	0x04, 0x37
        /*0002*/ 	.short	(.L_7 - .L_6)
.L_6:
        /*0004*/ 	.word	0x00000082


	//----- nvinfo : EIATTR_KPARAM_INFO
	.align		4
.L_7:
        /*0008*/ 	.byte	0x04, 0x17
        /*000a*/ 	.short	(.L_9 - .L_8)
.L_8:
        /*000c*/ 	.word	0x00000000
        /*0010*/ 	.short	0x0005
        /*0012*/ 	.short	0x0028
        /*0014*/ 	.byte	0x00, 0xf5, 0x21, 0x00


	//----- nvinfo : EIATTR_KPARAM_INFO
	.align		4
.L_9:
        /*0018*/ 	.byte	0x04, 0x17
        /*001a*/ 	.short	(.L_11 - .L_10)
.L_10:
        /*001c*/ 	.word	0x00000000
        /*0020*/ 	.short	0x0004
        /*0022*/ 	.short	0x0020
        /*0024*/ 	.byte	0x00, 0xf5, 0x21, 0x00


	//----- nvinfo : EIATTR_KPARAM_INFO
	.align		4
.L_11:
        /*0028*/ 	.byte	0x04, 0x17
        /*002a*/ 	.short	(.L_13 - .L_12)
.L_12:
        /*002c*/ 	.word	0x00000000
        /*0030*/ 	.short	0x0003
        /*0032*/ 	.short	0x0018
        /*0034*/ 	.byte	0x00, 0xf5, 0x21, 0x00


	//----- nvinfo : EIATTR_KPARAM_INFO
	.align		4
.L_13:
        /*0038*/ 	.byte	0x04, 0x17
        /*003a*/ 	.short	(.L_15 - .L_14)
.L_14:
        /*003c*/ 	.word	0x00000000
        /*0040*/ 	.short	0x0002
        /*0042*/ 	.short	0x0010
        /*0044*/ 	.byte	0x00, 0xf0, 0x21, 0x00


	//----- nvinfo : EIATTR_KPARAM_INFO
	.align		4
.L_15:
        /*0048*/ 	.byte	0x04, 0x17
        /*004a*/ 	.short	(.L_17 - .L_16)
.L_16:
        /*004c*/ 	.word	0x00000000
        /*0050*/ 	.short	0x0001
        /*0052*/ 	.short	0x0008
        /*0054*/ 	.byte	0x00, 0xf0, 0x21, 0x00


	//----- nvinfo : EIATTR_KPARAM_INFO
	.align		4
.L_17:
        /*0058*/ 	.byte	0x04, 0x17
        /*005a*/ 	.short	(.L_19 - .L_18)
.L_18:
        /*005c*/ 	.word	0x00000000
        /*0060*/ 	.short	0x0000
        /*0062*/ 	.short	0x0000
        /*0064*/ 	.byte	0x00, 0xf0, 0x21, 0x00


	//----- nvinfo : EIATTR_SPARSE_MMA_MASK
	.align		4
.L_19:
        /*0068*/ 	.byte	0x03, 0x50
        /*006a*/ 	.short	0x0000


	//----- nvinfo : EIATTR_MAXREG_COUNT
	.align		4
        /*006c*/ 	.byte	0x03, 0x1b
        /*006e*/ 	.short	0x00ff


	//----- nvinfo : EIATTR_NUM_BARRIERS
	.align		4
        /*0070*/ 	.byte	0x02, 0x4c
        /*0072*/ 	.byte	0x01
	.zero		1


	//----- nvinfo : EIATTR_MERCURY_ISA_VERSION
	.align		4
        /*0074*/ 	.byte	0x03, 0x5f
        /*0076*/ 	.short	0x0101


	//----- nvinfo : EIATTR_VRC_CTA_INIT_COUNT
	.align		4
        /*0078*/ 	.byte	0x02, 0x4a
	.zero		1
	.zero		1


	//----- nvinfo : EIATTR_EXIT_INSTR_OFFSETS
	.align		4
        /*007c*/ 	.byte	0x04, 0x1c
        /*007e*/ 	.short	(.L_21 - .L_20)


	//   ....[0]....
.L_20:
        /*0080*/ 	.word	0x00001220


	//----- nvinfo : EIATTR_CBANK_PARAM_SIZE
	.align		4
.L_21:
        /*0084*/ 	.byte	0x03, 0x19
        /*0086*/ 	.short	0x0030


	//----- nvinfo : EIATTR_PARAM_CBANK
	.align		4
        /*0088*/ 	.byte	0x04, 0x0a
        /*008a*/ 	.short	(.L_23 - .L_22)
	.align		4
.L_22:
        /*008c*/ 	.word	index@(.nv.constant0._Z18cuda_sgemm_forwardILi16ELi2EEvmmmPfS0_S0_)
        /*0090*/ 	.short	0x0380
        /*0092*/ 	.short	0x0030


	//----- nvinfo : EIATTR_SW_WAR
	.align		4
.L_23:
        /*0094*/ 	.byte	0x04, 0x36
        /*0096*/ 	.short	(.L_25 - .L_24)
.L_24:
        /*0098*/ 	.word	0x00000008
.L_25:


//--------------------- .nv.callgraph             --------------------------
	.section	.nv.callgraph,"",@"SHT_CUDA_CALLGRAPH"
	.align	4
	.sectionentsize	8
	.align		4
        /*0000*/ 	.word	0x00000000
	.align		4
        /*0004*/ 	.word	0xffffffff
	.align		4
        /*0008*/ 	.word	0x00000000
	.align		4
        /*000c*/ 	.word	0xfffffffe
	.align		4
        /*0010*/ 	.word	0x00000000
	.align		4
        /*0014*/ 	.word	0xfffffffd
	.align		4
        /*0018*/ 	.word	0x00000000
	.align		4
        /*001c*/ 	.word	0xfffffffc


//--------------------- .text._Z18cuda_sgemm_forwardILi16ELi2EEvmmmPfS0_S0_ --------------------------
	.section	.text._Z18cuda_sgemm_forwardILi16ELi2EEvmmmPfS0_S0_,"ax",@progbits
	.align	128
        .global         _Z18cuda_sgemm_forwardILi16ELi2EEvmmmPfS0_S0_
        .type           _Z18cuda_sgemm_forwardILi16ELi2EEvmmmPfS0_S0_,@function
        .size           _Z18cuda_sgemm_forwardILi16ELi2EEvmmmPfS0_S0_,(.L_x_3 - _Z18cuda_sgemm_forwardILi16ELi2EEvmmmPfS0_S0_)
        .other          _Z18cuda_sgemm_forwardILi16ELi2EEvmmmPfS0_S0_,@"STO_CUDA_ENTRY STV_DEFAULT"
_Z18cuda_sgemm_forwardILi16ELi2EEvmmmPfS0_S0_:
.text._Z18cuda_sgemm_forwardILi16ELi2EEvmmmPfS0_S0_:
[----:B------:R-:W-:Y:S01]  /*0000*/  LDC R1, c[0x0][0x37c] ;  /* 0x0000df00ff017b82 */ /* 0x000fe20000000800 */
[----:B------:R-:W0:Y:S01]  /*0010*/  LDCU.64 UR16, c[0x0][0x390] ;  /* 0x00007200ff1077ac */ /* 0x000e220008000a00 */
[----:B------:R-:W1:Y:S06]  /*0020*/  S2R R25, SR_TID.X ;  /* 0x0000000000197919 */ /* 0x000e6c0000002100 */
[----:B------:R-:W2:Y:S01]  /*0030*/  S2UR UR13, SR_CTAID.Y ;  /* 0x00000000000d79c3 */ /* 0x000ea20000002600 */
[----:B------:R-:W-:Y:S01]  /*0040*/  HFMA2 R29, -RZ, RZ, 0, 0 ;  /* 0x00000000ff1d7431 */ /* 0x000fe200000001ff */
[----:B------:R-:W-:Y:S01]  /*0050*/  MOV R27, RZ ;  /* 0x000000ff001b7202 */ /* 0x000fe20000000f00 */
[----:B------:R-:W3:Y:S01]  /*0060*/  S2R R6, SR_CTAID.X ;  /* 0x0000000000067919 */ /* 0x000ee20000002500 */
[----:B------:R-:W-:Y:S01]  /*0070*/  CS2R R20, SRZ ;  /* 0x0000000000147805 */ /* 0x000fe2000001ff00 */
[----:B------:R-:W4:Y:S01]  /*0080*/  LDCU.64 UR10, c[0x0][0x358] ;  /* 0x00006b00ff0a77ac */ /* 0x000f220008000a00 */
[----:B------:R-:W1:Y:S01]  /*0090*/  S2R R7, SR_TID.Y ;  /* 0x0000000000077919 */ /* 0x000e620000002200 */
[----:B0-----:R-:W-:-:S04]  /*00a0*/  UISETP.GE.U32.AND UP0, UPT, UR16, 0x1, UPT ;  /* 0x000000011000788c */ /* 0x001fc8000bf06070 */
[----:B------:R-:W-:-:S09]  /*00b0*/  UISETP.GE.AND.EX UP0, UPT, UR17, URZ, UPT, UP0 ;  /* 0x000000ff1100728c */ /* 0x000fd2000bf06300 */
[----:B--2-4-:R-:W-:Y:S05]  /*00c0*/  BRA.U !UP0, `(.L_x_0) ;  /* 0x00000011080c7547 */ /* 0x014fea000b800000 */
[----:B------:R-:W0:Y:S01]  /*00d0*/  S2UR UR12, SR_CgaCtaId ;  /* 0x00000000000c79c3 */ /* 0x000e220000008800 */
[----:B------:R-:W2:Y:S01]  /*00e0*/  LDCU.64 UR8, c[0x0][0x398] ;  /* 0x00007300ff0877ac */ /* 0x000ea20008000a00 */
[----:B-1----:R-:W-:Y:S01]  /*00f0*/  IMAD.WIDE.U32 R34, R7, 0x8, RZ ;  /* 0x0000000807227825 */ /* 0x002fe200078e00ff */
[----:B------:R-:W-:Y:S01]  /*0100*/  MOV R5, UR13 ;  /* 0x0000000d00057c02 */ /* 0x000fe20008000f00 */
[----:B------:R-:W-:Y:S02]  /*0110*/  USHF.L.U32 UR6, UR13, 0x5, URZ ;  /* 0x000000050d067899 */ /* 0x000fe400080006ff */
[----:B------:R-:W-:Y:S01]  /*0120*/  IMAD.WIDE.U32 R32, R25, 0x8, RZ ;  /* 0x0000000819207825 */ /* 0x000fe200078e00ff */
[----:B------:R-:W1:Y:S01]  /*0130*/  LDCU.64 UR18, c[0x0][0x3a0] ;  /* 0x00007400ff1277ac */ /* 0x000e620008000a00 */
[----:B---3--:R-:W-:Y:S02]  /*0140*/  SHF.L.U32 R3, R6, 0x5, RZ ;  /* 0x0000000506037819 */ /* 0x008fe400000006ff */
[----:B------:R-:W-:Y:S01]  /*0150*/  IMAD.WIDE.U32 R4, R5, 0x80, R34 ;  /* 0x0000008005047825 */ /* 0x000fe200078e0022 */
[----:B------:R-:W-:Y:S01]  /*0160*/  UIMAD.WIDE.U32 UR4, UR6, UR16, URZ ;  /* 0x00000010060472a5 */ /* 0x000fe2000f8e00ff */
[----:B------:R-:W-:Y:S01]  /*0170*/  MOV R29, RZ ;  /* 0x000000ff001d7202 */ /* 0x000fe20000000f00 */
[----:B------:R-:W3:Y:S01]  /*0180*/  LDCU.64 UR14, c[0x0][0x398] ;  /* 0x00007300ff0e77ac */ /* 0x000ee20008000a00 */
[----:B------:R-:W-:Y:S01]  /*0190*/  IMAD R0, R5, UR16, RZ ;  /* 0x0000001005007c24 */ /* 0x000fe2000f8e02ff */
[----:B------:R-:W-:Y:S01]  /*01a0*/  LOP3.LUT R9, R4, 0x4, RZ, 0xfc, !PT ;  /* 0x0000000404097812 */ /* 0x000fe200078efcff */
[----:B------:R-:W-:Y:S01]  /*01b0*/  IMAD.WIDE.U32 R2, R3, 0x4, R32 ;  /* 0x0000000403027825 */ /* 0x000fe200078e0020 */
[----:B------:R-:W-:-:S02]  /*01c0*/  UIMAD UR7, UR6, UR17, UR5 ;  /* 0x00000011060772a4 */ /* 0x000fc4000f8e0205 */
[----:B--2---:R-:W-:Y:S01]  /*01d0*/  ULEA UR6, UP0, UR4, UR8, 0x2 ;  /* 0x0000000804067291 */ /* 0x004fe2000f8010ff */
[C---:B------:R-:W-:Y:S01]  /*01e0*/  IMAD R13, R4.reuse, UR17, R0 ;  /* 0x00000011040d7c24 */ /* 0x040fe2000f8e0200 */
[----:B------:R-:W2:Y:S01]  /*01f0*/  LDCU.64 UR20, c[0x0][0x388] ;  /* 0x00007100ff1477ac */ /* 0x000ea20008000a00 */
[----:B------:R-:W-:Y:S01]  /*0200*/  IMAD.WIDE.U32 R4, R4, UR16, R32 ;  /* 0x0000001004047c25 */ /* 0x000fe2000f8e0020 */
[----:B------:R-:W-:Y:S01]  /*0210*/  UMOV UR8, 0x400 ;  /* 0x0000040000087882 */ /* 0x000fe20000000000 */
[----:B------:R-:W-:Y:S02]  /*0220*/  ULEA.HI.X UR7, UR4, UR9, UR7, 0x2, UP0 ;  /* 0x0000000904077291 */ /* 0x000fe400080f1407 */
[C---:B------:R-:W-:Y:S01]  /*0230*/  IMAD R11, R9.reuse, UR17, R0 ;  /* 0x00000011090b7c24 */ /* 0x040fe2000f8e0200 */
[----:B0-----:R-:W-:Y:S01]  /*0240*/  ULEA UR4, UR12, UR8, 0x18 ;  /* 0x000000080c047291 */ /* 0x001fe2000f8ec0ff */
[----:B------:R-:W-:Y:S01]  /*0250*/  IMAD.WIDE.U32 R32, R9, UR16, R32 ;  /* 0x0000001009207c25 */ /* 0x000fe2000f8e0020 */
[----:B-1----:R-:W-:Y:S01]  /*0260*/  IADD3 R2, P0, PT, R2, UR18, RZ ;  /* 0x0000001202027c10 */ /* 0x002fe2000ff1e0ff */
[----:B------:R-:W-:Y:S01]  /*0270*/  ULEA UR6, UP0, UR16, UR6, 0x2 ;  /* 0x0000000610067291 */ /* 0x000fe2000f8010ff */
[----:B------:R-:W-:-:S02]  /*0280*/  LOP3.LUT R4, R4, 0x4, RZ, 0xfc, !PT ;  /* 0x0000000404047812 */ /* 0x000fc400078efcff */
[----:B------:R-:W-:Y:S01]  /*0290*/  LEA R30, R7, UR4, 0x8 ;  /* 0x00000004071e7c11 */ /* 0x000fe2000f8e40ff */
[----:B------:R-:W-:Y:S01]  /*02a0*/  ULEA.HI.X UR7, UR16, UR7, UR17, 0x2, UP0 ;  /* 0x0000000710077291 */ /* 0x000fe200080f1411 */
[----:B------:R-:W-:Y:S02]  /*02b0*/  IADD3.X R3, PT, PT, R3, UR19, RZ, P0, !PT ;  /* 0x0000001303037c10 */ /* 0x000fe400087fe4ff */
[----:B------:R-:W-:Y:S02]  /*02c0*/  IADD3 R5, PT, PT, R5, R13, RZ ;  /* 0x0000000d05057210 */ /* 0x000fe40007ffe0ff */
[----:B------:R-:W-:Y:S02]  /*02d0*/  LEA R28, R25, R30, 0x3 ;  /* 0x0000001e191c7211 */ /* 0x000fe400078e18ff */
[----:B--23--:R-:W-:-:S07]  /*02e0*/  IADD3 R0, PT, PT, R33, R11, RZ ;  /* 0x0000000b21007210 */ /* 0x00cfce0007ffe0ff */
.L_x_1:
[----:B------:R-:W-:Y:S01]  /*02f0*/  LOP3.LUT R15, R34, 0x4, RZ, 0xfc, !PT ;  /* 0x00000004220f7812 */ /* 0x000fe200078efcff */
[----:B------:R-:W-:Y:S01]  /*0300*/  IMAD R10, R35, UR20, RZ ;  /* 0x00000014230a7c24 */ /* 0x000fe2000f8e02ff */
[----:B------:R-:W-:Y:S01]  /*0310*/  IADD3 R12, P0, PT, R4, UR14, RZ ;  /* 0x0000000e040c7c10 */ /* 0x000fe2000ff1e0ff */
[----:B------:R-:W-:-:S03]  /*0320*/  IMAD.WIDE.U32 R8, R7, UR20, RZ ;  /* 0x0000001407087c25 */ /* 0x000fc6000f8e00ff */
[----:B------:R-:W-:Y:S01]  /*0330*/  IADD3.X R13, PT, PT, R5, UR15, RZ, P0, !PT ;  /* 0x0000000f050d7c10 */ /* 0x000fe200087fe4ff */
[----:B------:R-:W-:Y:S01]  /*0340*/  IMAD R17, R15, UR21, R10 ;  /* 0x000000150f117c24 */ /* 0x000fe2000f8e020a */
[C---:B------:R-:W-:Y:S01]  /*0350*/  LEA R10, P1, R8.reuse, R2, 0x3 ;  /* 0x00000002080a7211 */ /* 0x040fe200078218ff */
[----:B------:R-:W-:Y:S02]  /*0360*/  IMAD R9, R7, UR21, R9 ;  /* 0x0000001507097c24 */ /* 0x000fe4000f8e0209 */
[----:B------:R-:W-:Y:S01]  /*0370*/  IMAD.WIDE.U32 R14, R15, UR20, R2 ;  /* 0x000000140f0e7c25 */ /* 0x000fe2000f8e0002 */
[----:B------:R-:W2:Y:S02]  /*0380*/  LDG.E R19, desc[UR10][R12.64+-0x4] ;  /* 0xfffffc0a0c137981 */ /* 0x000ea4000c1e1900 */
[----:B------:R-:W-:Y:S02]  /*0390*/  LEA.HI.X R11, R8, R3, R9, 0x3, P1 ;  /* 0x00000003080b7211 */ /* 0x000fe400008f1c09 */
[----:B------:R-:W-:Y:S01]  /*03a0*/  IADD3 R8, P0, PT, R32, UR14, RZ ;  /* 0x0000000e20087c10 */ /* 0x000fe2000ff1e0ff */
[----:B------:R-:W3:Y:S01]  /*03b0*/  LDG.E R23, desc[UR10][R12.64] ;  /* 0x0000000a0c177981 */ /* 0x000ee2000c1e1900 */
[----:B------:R-:W-:-:S02]  /*03c0*/  IADD3 R15, PT, PT, R15, R17, RZ ;  /* 0x000000110f0f7210 */ /* 0x000fc40007ffe0ff */
[----:B------:R-:W-:Y:S01]  /*03d0*/  IADD3.X R9, PT, PT, R0, UR15, RZ, P0, !PT ;  /* 0x0000000f00097c10 */ /* 0x000fe200087fe4ff */
[----:B------:R-:W4:Y:S04]  /*03e0*/  LDG.E R18, desc[UR10][R10.64] ;  /* 0x0000000a0a127981 */ /* 0x000f28000c1e1900 */
[----:B------:R-:W5:Y:S04]  /*03f0*/  LDG.E R22, desc[UR10][R10.64+0x4] ;  /* 0x0000040a0a167981 */ /* 0x000f68000c1e1900 */
[----:B------:R-:W5:Y:S04]  /*0400*/  LDG.E R26, desc[UR10][R8.64] ;  /* 0x0000000a081a7981 */ /* 0x000f68000c1e1900 */
[----:B------:R-:W5:Y:S04]  /*0410*/  LDG.E R36, desc[UR10][R14.64] ;  /* 0x0000000a0e247981 */ /* 0x000f68000c1e1900 */
[----:B------:R-:W5:Y:S04]  /*0420*/  LDG.E R17, desc[UR10][R8.64+0x4] ;  /* 0x0000040a08117981 */ /* 0x000f68000c1e1900 */
[----:B------:R-:W5:Y:S01]  /*0430*/  LDG.E R16, desc[UR10][R14.64+0x4] ;  /* 0x0000040a0e107981 */ /* 0x000f62000c1e1900 */
[----:B------:R-:W-:-:S04]  /*0440*/  UIADD3 UR4, UPT, UPT, UR8, 0x1000, URZ ;  /* 0x0000100008047890 */ /* 0x000fc8000fffe0ff */
[----:B------:R-:W-:-:S06]  /*0450*/  ULEA UR4, UR12, UR4, 0x18 ;  /* 0x000000040c047291 */ /* 0x000fcc000f8ec0ff */
[----:B------:R-:W-:-:S04]  /*0460*/  LEA R24, R25, UR4, 0x3 ;  /* 0x0000000419187c11 */ /* 0x000fc8000f8e18ff */
[----:B------:R-:W-:Y:S01]  /*0470*/  LEA R37, R7, R24, 0x8 ;  /* 0x0000001807257211 */ /* 0x000fe200078e40ff */
[----:B--2---:R-:W-:Y:S04]  /*0480*/  STS [R28], R19 ;  /* 0x000000131c007388 */ /* 0x004fe80000000800 */
[----:B----4-:R-:W-:Y:S04]  /*0490*/  STS [R37], R18 ;  /* 0x0000001225007388 */ /* 0x010fe80000000800 */
[----:B---3--:R-:W-:Y:S04]  /*04a0*/  STS [R28+0x4], R23 ;  /* 0x000004171c007388 */ /* 0x008fe80000000800 */
[----:B-----5:R-:W-:Y:S04]  /*04b0*/  STS [R37+0x4], R22 ;  /* 0x0000041625007388 */ /* 0x020fe80000000800 */
[----:B------:R-:W-:Y:S04]  /*04c0*/  STS [R28+0x80], R26 ;  /* 0x0000801a1c007388 */ /* 0x000fe80000000800 */
[----:B------:R-:W-:Y:S04]  /*04d0*/  STS [R37+0x80], R36 ;  /* 0x0000802425007388 */ /* 0x000fe80000000800 */
[----:B------:R-:W-:Y:S04]  /*04e0*/  STS [R28+0x84], R17 ;  /* 0x000084111c007388 */ /* 0x000fe80000000800 */
[----:B------:R-:W-:Y:S01]  /*04f0*/  STS [R37+0x84], R16 ;  /* 0x0000841025007388 */ /* 0x000fe20000000800 */
[----:B------:R-:W-:Y:S06]  /*0500*/  BAR.SYNC.DEFER_BLOCKING 0x0 ;  /* 0x0000000000007b1d */ /* 0x000fec0000010000 */
[----:B------:R-:W-:Y:S04]  /*0510*/  LDS.64 R16, [R24] ;  /* 0x0000000018107984 */ /* 0x000fe80000000a00 */
[----:B------:R-:W0:Y:S04]  /*0520*/  LDS.128 R8, [R30] ;  /* 0x000000001e087984 */ /* 0x000e280000000c00 */
[----:B------:R-:W1:Y:S04]  /*0530*/  LDS.128 R12, [R30+0x80] ;  /* 0x000080001e0c7984 */ /* 0x000e680000000c00 */
[----:B------:R-:W2:Y:S04]  /*0540*/  LDS.64 R18, [R24+0x80] ;  /* 0x0000800018127984 */ /* 0x000ea80000000a00 */
[----:B------:R-:W3:Y:S01]  /*0550*/  LDS.64 R22, [R24+0x100] ;  /* 0x0001000018167984 */ /* 0x000ee20000000a00 */
[C---:B0-----:R-:W-:Y:S01]  /*0560*/  FFMA R31, R8.reuse, R16, R21 ;  /* 0x00000010081f7223 */ /* 0x041fe20000000015 */
[----:B------:R-:W-:-:S02]  /*0570*/  FFMA R8, R8, R17, R20 ;  /* 0x0000001108087223 */ /* 0x000fc40000000014 */
[----:B------:R-:W0:Y:S01]  /*0580*/  LDS.64 R20, [R24+0x180] ;  /* 0x0001800018147984 */ /* 0x000e220000000a00 */
[----:B-1----:R-:W-:Y:S01]  /*0590*/  FFMA R26, R16, R12, R27 ;  /* 0x0000000c101a7223 */ /* 0x002fe2000000001b */
[----:B------:R-:W-:Y:S01]  /*05a0*/  FFMA R12, R12, R17, R29 ;  /* 0x000000110c0c7223 */ /* 0x000fe2000000001d */
[C---:B--2---:R-:W-:Y:S01]  /*05b0*/  FFMA R27, R18.reuse, R9, R31 ;  /* 0x00000009121b7223 */ /* 0x044fe2000000001f */
[----:B------:R-:W-:Y:S01]  /*05c0*/  FFMA R9, R9, R19, R8 ;  /* 0x0000001309097223 */ /* 0x000fe20000000008 */
[-C--:B------:R-:W-:Y:S01]  /*05d0*/  FFMA R29, R18, R13.reuse, R26 ;  /* 0x0000000d121d7223 */ /* 0x080fe2000000001a */
[----:B------:R-:W-:Y:S02]  /*05e0*/  FFMA R8, R19, R13, R12 ;  /* 0x0000000d13087223 */ /* 0x000fe4000000000c */
[----:B------:R-:W-:Y:S04]  /*05f0*/  LDS.64 R12, [R24+0x200] ;  /* 0x00020000180c7984 */ /* 0x000fe80000000a00 */
[----:B------:R-:W1:Y:S01]  /*0600*/  LDS.128 R16, [R30+0x10] ;  /* 0x000010001e107984 */ /* 0x000e620000000c00 */
[----:B---3--:R-:W-:Y:S01]  /*0610*/  FFMA R27, R22, R10, R27 ;  /* 0x0000000a161b7223 */ /* 0x008fe2000000001b */
[----:B------:R-:W-:Y:S01]  /*0620*/  FFMA R10, R10, R23, R9 ;  /* 0x000000170a0a7223 */ /* 0x000fe20000000009 */
[-C--:B------:R-:W-:Y:S01]  /*0630*/  FFMA R29, R22, R14.reuse, R29 ;  /* 0x0000000e161d7223 */ /* 0x080fe2000000001d */
[----:B------:R-:W-:Y:S01]  /*0640*/  FFMA R14, R23, R14, R8 ;  /* 0x0000000e170e7223 */ /* 0x000fe20000000008 */
[C---:B0-----:R-:W-:Y:S01]  /*0650*/  FFMA R23, R20.reuse, R11, R27 ;  /* 0x0000000b14177223 */ /* 0x041fe2000000001b */
[----:B------:R-:W-:Y:S01]  /*0660*/  FFMA R22, R11, R21, R10 ;  /* 0x000000150b167223 */ /* 0x000fe2000000000a */
[----:B------:R-:W-:Y:S04]  /*0670*/  LDS.64 R26, [R24+0x280] ;  /* 0x00028000181a7984 */ /* 0x000fe80000000a00 */
[----:B------:R-:W0:Y:S01]  /*0680*/  LDS.128 R8, [R30+0x90] ;  /* 0x000090001e087984 */ /* 0x000e220000000c00 */
[----:B------:R-:W-:Y:S01]  /*0690*/  FFMA R29, R20, R15, R29 ;  /* 0x0000000f141d7223 */ /* 0x000fe2000000001d */
[C---:B-1----:R-:W-:Y:S01]  /*06a0*/  FFMA R31, R16.reuse, R12, R23 ;  /* 0x0000000c101f7223 */ /* 0x042fe20000000017 */
[----:B------:R-:W-:-:S02]  /*06b0*/  FFMA R16, R16, R13, R22 ;  /* 0x0000000d10107223 */ /* 0x000fc40000000016 */
[----:B------:R-:W1:Y:S01]  /*06c0*/  LDS.64 R22, [R24+0x300] ;  /* 0x0003000018167984 */ /* 0x000e620000000a00 */
[----:B------:R-:W-:-:S03]  /*06d0*/  FFMA R15, R21, R15, R14 ;  /* 0x0000000f150f7223 */ /* 0x000fc6000000000e */
[----:B------:R-:W2:Y:S01]  /*06e0*/  LDS.64 R20, [R24+0x380] ;  /* 0x0003800018147984 */ /* 0x000ea20000000a00 */
[----:B0-----:R-:W-:Y:S01]  /*06f0*/  FFMA R12, R12, R8, R29 ;  /* 0x000000080c0c7223 */ /* 0x001fe2000000001d */
[----:B------:R-:W-:Y:S01]  /*0700*/  FFMA R8, R8, R13, R15 ;  /* 0x0000000d08087223 */ /* 0x000fe2000000000f */
[C---:B------:R-:W-:Y:S01]  /*0710*/  FFMA R29, R26.reuse, R17, R31 ;  /* 0x000000111a1d7223 */ /* 0x040fe2000000001f */
[----:B------:R-:W-:Y:S01]  /*0720*/  FFMA R17, R17, R27, R16 ;  /* 0x0000001b11117223 */ /* 0x000fe20000000010 */
[-C--:B------:R-:W-:Y:S01]  /*0730*/  FFMA R31, R26, R9.reuse, R12 ;  /* 0x000000091a1f7223 */ /* 0x080fe2000000000c */
[----:B------:R-:W-:Y:S01]  /*0740*/  FFMA R16, R27, R9, R8 ;  /* 0x000000091b107223 */ /* 0x000fe20000000008 */
[----:B------:R-:W-:Y:S04]  /*0750*/  LDS.128 R12, [R30+0x20] ;  /* 0x000020001e0c7984 */ /* 0x000fe80000000c00 */
[----:B------:R-:W0:Y:S01]  /*0760*/  LDS.64 R8, [R24+0x400] ;  /* 0x0004000018087984 */ /* 0x000e220000000a00 */
[----:B-1----:R-:W-:Y:S01]  /*0770*/  FFMA R27, R22, R18, R29 ;  /* 0x00000012161b7223 */ /* 0x002fe2000000001d */
[----:B------:R-:W-:Y:S01]  /*0780*/  FFMA R18, R18, R23, R17 ;  /* 0x0000001712127223 */ /* 0x000fe20000000011 */
[-C--:B------:R-:W-:Y:S01]  /*0790*/  FFMA R29, R22, R10.reuse, R31 ;  /* 0x0000000a161d7223 */ /* 0x080fe2000000001f */
[----:B------:R-:W-:Y:S01]  /*07a0*/  FFMA R10, R23, R10, R16 ;  /* 0x0000000a170a7223 */ /* 0x000fe20000000010 */
[C---:B--2---:R-:W-:Y:S01]  /*07b0*/  FFMA R23, R20.reuse, R19, R27 ;  /* 0x0000001314177223 */ /* 0x044fe2000000001b */
[----:B------:R-:W-:Y:S01]  /*07c0*/  FFMA R22, R19, R21, R18 ;  /* 0x0000001513167223 */ /* 0x000fe20000000012 */
[----:B------:R-:W-:Y:S04]  /*07d0*/  LDS.64 R26, [R24+0x480] ;  /* 0x00048000181a7984 */ /* 0x000fe80000000a00 */
[----:B------:R-:W1:Y:S01]  /*07e0*/  LDS.128 R16, [R30+0xa0] ;  /* 0x0000a0001e107984 */ /* 0x000e620000000c00 */
[-C--:B------:R-:W-:Y:S01]  /*07f0*/  FFMA R29, R20, R11.reuse, R29 ;  /* 0x0000000b141d7223 */ /* 0x080fe2000000001d */
[----:B------:R-:W-:-:S02]  /*0800*/  FFMA R11, R21, R11, R10 ;  /* 0x0000000b150b7223 */ /* 0x000fc4000000000a */
[----:B------:R-:W-:Y:S01]  /*0810*/  LDS.64 R20, [R24+0x580] ;  /* 0x0005800018147984 */ /* 0x000fe20000000a00 */
[C---:B0-----:R-:W-:Y:S01]  /*0820*/  FFMA R31, R12.reuse, R8, R23 ;  /* 0x000000080c1f7223 */ /* 0x041fe20000000017 */
[-C--:B------:R-:W-:Y:S02]  /*0830*/  FFMA R12, R12, R9.reuse, R22 ;  /* 0x000000090c0c7223 */ /* 0x080fe40000000016 */
[----:B------:R-:W0:Y:S01]  /*0840*/  LDS.64 R22, [R24+0x500] ;  /* 0x0005000018167984 */ /* 0x000e220000000a00 */
[----:B-1----:R-:W-:Y:S01]  /*0850*/  FFMA R8, R8, R16, R29 ;  /* 0x0000001008087223 */ /* 0x002fe2000000001d */
[----:B------:R-:W-:Y:S01]  /*0860*/  FFMA R16, R16, R9, R11 ;  /* 0x0000000910107223 */ /* 0x000fe2000000000b */
[C---:B------:R-:W-:Y:S01]  /*0870*/  FFMA R29, R26.reuse, R13, R31 ;  /* 0x0000000d1a1d7223 */ /* 0x040fe2000000001f */
[----:B------:R-:W-:Y:S01]  /*0880*/  FFMA R13, R13, R27, R12 ;  /* 0x0000001b0d0d7223 */ /* 0x000fe2000000000c */
[-C--:B------:R-:W-:Y:S01]  /*0890*/  FFMA R31, R26, R17.reuse, R8 ;  /* 0x000000111a1f7223 */ /* 0x080fe20000000008 */
[----:B------:R-:W-:Y:S01]  /*08a0*/  FFMA R12, R27, R17, R16 ;  /* 0x000000111b0c7223 */ /* 0x000fe20000000010 */
[----:B------:R-:W-:Y:S04]  /*08b0*/  LDS.128 R8, [R30+0x30] ;  /* 0x000030001e087984 */ /* 0x000fe80000000c00 */
[----:B------:R-:W1:Y:S01]  /*08c0*/  LDS.64 R16, [R24+0x600] ;  /* 0x0006000018107984 */ /* 0x000e620000000a00 */
[----:B0-----:R-:W-:Y:S01]  /*08d0*/  FFMA R27, R22, R14, R29 ;  /* 0x0000000e161b7223 */ /* 0x001fe2000000001d */
[----:B------:R-:W-:Y:S01]  /*08e0*/  FFMA R14, R14, R23, R13 ;  /* 0x000000170e0e7223 */ /* 0x000fe2000000000d */
[-C--:B------:R-:W-:Y:S01]  /*08f0*/  FFMA R29, R22, R18.reuse, R31 ;  /* 0x00000012161d7223 */ /* 0x080fe2000000001f */
[----:B------:R-:W-:Y:S01]  /*0900*/  FFMA R18, R23, R18, R12 ;  /* 0x0000001217127223 */ /* 0x000fe2000000000c */
[C---:B------:R-:W-:Y:S01]  /*0910*/  FFMA R23, R20.reuse, R15, R27 ;  /* 0x0000000f14177223 */ /* 0x040fe2000000001b */
        /* <DEDUP_REMOVED lines=55> */
[C---:B------:R-:W-:Y:S02]  /*0c90*/  FFMA R29, R26.reuse, R13, R31 ;  /* 0x0000000d1a1d7223 */ /* 0x040fe4000000001f */
[-C--:B------:R-:W-:Y:S01]  /*0ca0*/  FFMA R31, R26, R17.reuse, R8 ;  /* 0x000000111a1f7223 */ /* 0x080fe20000000008 */
[----:B------:R-:W-:Y:S01]  /*0cb0*/  FFMA R26, R27, R17, R16 ;  /* 0x000000111b1a7223 */ /* 0x000fe20000000010 */
[----:B------:R-:W-:Y:S04]  /*0cc0*/  LDS.128 R8, [R30+0x60] ;  /* 0x000060001e087984 */ /* 0x000fe80000000c00 */
[----:B------:R-:W0:Y:S01]  /*0cd0*/  LDS.64 R16, [R24+0xc00] ;  /* 0x000c000018107984 */ /* 0x000e220000000a00 */
[----:B------:R-:W-:Y:S01]  /*0ce0*/  FFMA R13, R13, R27, R12 ;  /* 0x0000001b0d0d7223 */ /* 0x000fe2000000000c */
[C---:B-1----:R-:W-:Y:S01]  /*0cf0*/  FFMA R27, R22.reuse, R14, R29 ;  /* 0x0000000e161b7223 */ /* 0x042fe2000000001d */
[----:B------:R-:W-:-:S02]  /*0d00*/  FFMA R12, R22, R18, R31 ;  /* 0x00000012160c7223 */ /* 0x000fc4000000001f */
[----:B------:R-:W-:Y:S01]  /*0d10*/  FFMA R14, R14, R23, R13 ;  /* 0x000000170e0e7223 */ /* 0x000fe2000000000d */
[----:B------:R-:W-:Y:S01]  /*0d20*/  FFMA R26, R23, R18, R26 ;  /* 0x00000012171a7223 */ /* 0x000fe2000000001a */
[C---:B--2---:R-:W-:Y:S01]  /*0d30*/  FFMA R27, R20.reuse, R15, R27 ;  /* 0x0000000f141b7223 */ /* 0x044fe2000000001b */
[----:B------:R-:W-:Y:S01]  /*0d40*/  FFMA R23, R20, R19, R12 ;  /* 0x0000001314177223 */ /* 0x000fe2000000000c */
[----:B------:R-:W-:Y:S02]  /*0d50*/  FFMA R22, R15, R21, R14 ;  /* 0x000000150f167223 */ /* 0x000fe4000000000e */
[----:B------:R-:W1:Y:S01]  /*0d60*/  LDS.128 R12, [R30+0xe0] ;  /* 0x0000e0001e0c7984 */ /* 0x000e620000000c00 */
[----:B------:R-:W-:-:S03]  /*0d70*/  FFMA R29, R21, R19, R26 ;  /* 0x00000013151d7223 */ /* 0x000fc6000000001a */
[----:B------:R-:W2:Y:S04]  /*0d80*/  LDS.64 R18, [R24+0xc80] ;  /* 0x000c800018127984 */ /* 0x000ea80000000a00 */
[----:B------:R-:W3:Y:S01]  /*0d90*/  LDS.64 R20, [R24+0xd00] ;  /* 0x000d000018147984 */ /* 0x000ee20000000a00 */
[----:B0-----:R-:W-:-:S03]  /*0da0*/  FFMA R31, R8, R16, R27 ;  /* 0x00000010081f7223 */ /* 0x001fc6000000001b */
[----:B------:R-:W0:Y:S01]  /*0db0*/  LDS.64 R26, [R24+0xd80] ;  /* 0x000d8000181a7984 */ /* 0x000e220000000a00 */
[-C--:B------:R-:W-:Y:S01]  /*0dc0*/  FFMA R22, R8, R17.reuse, R22 ;  /* 0x0000001108167223 */ /* 0x080fe20000000016 */
[----:B-1----:R-:W-:Y:S01]  /*0dd0*/  FFMA R16, R16, R12, R23 ;  /* 0x0000000c10107223 */ /* 0x002fe20000000017 */
[----:B------:R-:W-:Y:S01]  /*0de0*/  FFMA R12, R12, R17, R29 ;  /* 0x000000110c0c7223 */ /* 0x000fe2000000001d */
[C---:B--2---:R-:W-:Y:S01]  /*0df0*/  FFMA R29, R18.reuse, R9, R31 ;  /* 0x00000009121d7223 */ /* 0x044fe2000000001f */
[----:B------:R-:W-:Y:S01]  /*0e00*/  FFMA R9, R9, R19, R22 ;  /* 0x0000001309097223 */ /* 0x000fe20000000016 */
[-C--:B------:R-:W-:Y:S01]  /*0e10*/  FFMA R17, R18, R13.reuse, R16 ;  /* 0x0000000d12117223 */ /* 0x080fe20000000010 */
[----:B------:R-:W-:Y:S01]  /*0e20*/  FFMA R12, R19, R13, R12 ;  /* 0x0000000d130c7223 */ /* 0x000fe2000000000c */
[----:B---3--:R-:W-:Y:S01]  /*0e30*/  FFMA R29, R20, R10, R29 ;  /* 0x0000000a141d7223 */ /* 0x008fe2000000001d */
[----:B------:R-:W-:Y:S01]  /*0e40*/  FFMA R36, R10, R21, R9 ;  /* 0x000000150a247223 */ /* 0x000fe20000000009 */
[-C--:B------:R-:W-:Y:S01]  /*0e50*/  FFMA R10, R20, R14.reuse, R17 ;  /* 0x0000000e140a7223 */ /* 0x080fe20000000011 */
[----:B------:R-:W-:Y:S01]  /*0e60*/  LDS.64 R8, [R24+0xe00] ;  /* 0x000e000018087984 */ /* 0x000fe20000000a00 */
[----:B------:R-:W-:-:S03]  /*0e70*/  FFMA R14, R21, R14, R12 ;  /* 0x0000000e150e7223 */ /* 0x000fc6000000000c */
[----:B------:R-:W1:Y:S04]  /*0e80*/  LDS.128 R16, [R30+0x70] ;  /* 0x000070001e107984 */ /* 0x000e680000000c00 */
[----:B------:R-:W2:Y:S04]  /*0e90*/  LDS.128 R20, [R30+0xf0] ;  /* 0x0000f0001e147984 */ /* 0x000ea80000000c00 */
[----:B------:R-:W-:Y:S01]  /*0ea0*/  LDS.64 R12, [R24+0xf00] ;  /* 0x000f0000180c7984 */ /* 0x000fe20000000a00 */
[C---:B0-----:R-:W-:Y:S01]  /*0eb0*/  FFMA R29, R26.reuse, R11, R29 ;  /* 0x0000000b1a1d7223 */ /* 0x041fe2000000001d */
[----:B------:R-:W-:Y:S01]  /*0ec0*/  FFMA R36, R11, R27, R36 ;  /* 0x0000001b0b247223 */ /* 0x000fe20000000024 */
[----:B------:R-:W-:-:S02]  /*0ed0*/  FFMA R31, R26, R15, R10 ;  /* 0x0000000f1a1f7223 */ /* 0x000fc4000000000a */
[----:B------:R-:W0:Y:S01]  /*0ee0*/  LDS.64 R10, [R24+0xe80] ;  /* 0x000e8000180a7984 */ /* 0x000e220000000a00 */
[----:B------:R-:W-:-:S03]  /*0ef0*/  FFMA R27, R27, R15, R14 ;  /* 0x0000000f1b1b7223 */ /* 0x000fc6000000000e */
[----:B------:R-:W3:Y:S01]  /*0f00*/  LDS.64 R14, [R24+0xf80] ;  /* 0x000f8000180e7984 */ /* 0x000ee20000000a00 */
[----:B------:R-:W-:Y:S02]  /*0f10*/  UIMAD.WIDE.U32 UR4, UR13, UR16, URZ ;  /* 0x000000100d0472a5 */ /* 0x000fe4000f8e00ff */
[----:B------:R-:W-:Y:S02]  /*0f20*/  UIADD3 UR14, UP0, UPT, UR14, 0x80, URZ ;  /* 0x000000800e0e7890 */ /* 0x000fe4000ff1e0ff */
[----:B------:R-:W-:Y:S02]  /*0f30*/  UIMAD UR5, UR13, UR17, UR5 ;  /* 0x000000110d0572a4 */ /* 0x000fe4000f8e0205 */
[----:B------:R-:W-:Y:S02]  /*0f40*/  ULEA UR9, UP1, UR4, UR14, 0x7 ;  /* 0x0000000e04097291 */ /* 0x000fe4000f8238ff */
[----:B------:R-:W-:Y:S01]  /*0f50*/  UIADD3.X UR15, UPT, UPT, URZ, UR15, URZ, UP0, !UPT ;  /* 0x0000000fff0f7290 */ /* 0x000fe200087fe4ff */
[C---:B-1----:R-:W-:Y:S01]  /*0f60*/  FFMA R29, R16.reuse, R8, R29 ;  /* 0x00000008101d7223 */ /* 0x042fe2000000001d */
[-C--:B------:R-:W-:Y:S01]  /*0f70*/  FFMA R36, R16, R9.reuse, R36 ;  /* 0x0000000910247223 */ /* 0x080fe20000000024 */
[----:B--2---:R-:W-:Y:S01]  /*0f80*/  FFMA R8, R8, R20, R31 ;  /* 0x0000001408087223 */ /* 0x004fe2000000001f */
[----:B------:R-:W-:Y:S01]  /*0f90*/  FFMA R20, R20, R9, R27 ;  /* 0x0000000914147223 */ /* 0x000fe2000000001b */
[----:B------:R-:W-:Y:S01]  /*0fa0*/  MOV R9, UR20 ;  /* 0x0000001400097c02 */ /* 0x000fe20008000f00 */
[----:B------:R-:W-:Y:S01]  /*0fb0*/  ULEA.HI.X UR4, UR4, UR15, UR5, 0x7, UP1 ;  /* 0x0000000f04047291 */ /* 0x000fe200088f3c05 */
[----:B------:R-:W-:Y:S01]  /*0fc0*/  MOV R16, UR20 ;  /* 0x0000001400107c02 */ /* 0x000fe20008000f00 */
[----:B------:R-:W-:Y:S01]  /*0fd0*/  UISETP.GE.U32.AND UP0, UPT, UR9, UR6, UPT ;  /* 0x000000060900728c */ /* 0x000fe2000bf06070 */
[----:B------:R-:W-:Y:S01]  /*0fe0*/  BAR.SYNC.DEFER_BLOCKING 0x0 ;  /* 0x0000000000007b1d */ /* 0x000fe20000010000 */
[----:B------:R-:W-:-:S02]  /*0ff0*/  LEA R2, P0, R9, R2, 0x7 ;  /* 0x0000000209027211 */ /* 0x000fc400078038ff */
[----:B------:R-:W-:Y:S01]  /*1000*/  MOV R9, UR21 ;  /* 0x0000001500097c02 */ /* 0x000fe20008000f00 */
[----:B------:R-:W-:-:S03]  /*1010*/  UISETP.GE.U32.AND.EX UP0, UPT, UR4, UR7, UPT, UP0 ;  /* 0x000000070400728c */ /* 0x000fc6000bf06100 */
[----:B------:R-:W-:Y:S01]  /*1020*/  LEA.HI.X R3, R16, R3, R9, 0x7, P0 ;  /* 0x0000000310037211 */ /* 0x000fe200000f3c09 */
[C---:B0-----:R-:W-:Y:S01]  /*1030*/  FFMA R29, R10.reuse, R17, R29 ;  /* 0x000000110a1d7223 */ /* 0x041fe2000000001d */
[----:B------:R-:W-:Y:S01]  /*1040*/  FFMA R9, R10, R21, R8 ;  /* 0x000000150a097223 */ /* 0x000fe20000000008 */
[----:B------:R-:W-:Y:S01]  /*1050*/  FFMA R17, R17, R11, R36 ;  /* 0x0000000b11117223 */ /* 0x000fe20000000024 */
[----:B------:R-:W-:Y:S01]  /*1060*/  FFMA R20, R11, R21, R20 ;  /* 0x000000150b147223 */ /* 0x000fe20000000014 */
[C---:B------:R-:W-:Y:S01]  /*1070*/  FFMA R29, R12.reuse, R18, R29 ;  /* 0x000000120c1d7223 */ /* 0x040fe2000000001d */
[-C--:B------:R-:W-:Y:S01]  /*1080*/  FFMA R12, R12, R22.reuse, R9 ;  /* 0x000000160c0c7223 */ /* 0x080fe20000000009 */
[----:B------:R-:W-:Y:S01]  /*1090*/  FFMA R18, R18, R13, R17 ;  /* 0x0000000d12127223 */ /* 0x000fe20000000011 */
[----:B------:R-:W-:Y:S01]  /*10a0*/  FFMA R22, R13, R22, R20 ;  /* 0x000000160d167223 */ /* 0x000fe20000000014 */
[C---:B---3--:R-:W-:Y:S01]  /*10b0*/  FFMA R21, R14.reuse, R19, R29 ;  /* 0x000000130e157223 */ /* 0x048fe2000000001d */
[----:B------:R-:W-:Y:S01]  /*10c0*/  FFMA R27, R14, R23, R12 ;  /* 0x000000170e1b7223 */ /* 0x000fe2000000000c */
[----:B------:R-:W-:Y:S01]  /*10d0*/  FFMA R20, R19, R15, R18 ;  /* 0x0000000f13147223 */ /* 0x000fe20000000012 */
[----:B------:R-:W-:Y:S01]  /*10e0*/  FFMA R29, R15, R23, R22 ;  /* 0x000000170f1d7223 */ /* 0x000fe20000000016 */
[----:B------:R-:W-:Y:S06]  /*10f0*/  BRA.U !UP0, `(.L_x_1) ;  /* 0xfffffff1087c7547 */ /* 0x000fec000b83ffff */
.L_x_0:
[----:B------:R-:W0:Y:S01]  /*1100*/  LDC.64 R8, c[0x0][0x388] ;  /* 0x0000e200ff087b82 */ /* 0x000e220000000a00 */
[----:B------:R-:W-:Y:S01]  /*1110*/  MOV R0, UR13 ;  /* 0x0000000d00007c02 */ /* 0x000fe20008000f00 */
[----:B------:R-:W2:Y:S01]  /*1120*/  LDCU.64 UR4, c[0x0][0x3a8] ;  /* 0x00007500ff0477ac */ /* 0x000ea20008000a00 */
[----:B-1-3--:R-:W-:Y:S02]  /*1130*/  LEA R2, R6, R25, 0x4 ;  /* 0x0000001906027211 */ /* 0x00afe400078e20ff */
[----:B------:R-:W-:Y:S02]  /*1140*/  LEA R5, R0, R7, 0x4 ;  /* 0x0000000700057211 */ /* 0x000fe400078e20ff */
[----:B------:R-:W-:Y:S02]  /*1150*/  SHF.L.U32 R2, R2, 0x1, RZ ;  /* 0x0000000102027819 */ /* 0x000fe400000006ff */
[----:B------:R-:W-:Y:S02]  /*1160*/  SHF.L.U32 R5, R5, 0x1, RZ ;  /* 0x0000000105057819 */ /* 0x000fe400000006ff */
[----:B------:R-:W-:-:S03]  /*1170*/  MOV R3, RZ ;  /* 0x000000ff00037202 */ /* 0x000fc60000000f00 */
[----:B0-----:R-:W-:-:S04]  /*1180*/  IMAD.WIDE.U32 R2, R5, R8, R2 ;  /* 0x0000000805027225 */ /* 0x001fc800078e0002 */
[----:B------:R-:W-:Y:S01]  /*1190*/  IMAD R5, R5, R9, R3 ;  /* 0x0000000905057224 */ /* 0x000fe200078e0203 */
[----:B--2---:R-:W-:-:S04]  /*11a0*/  LEA R4, P0, R2, UR4, 0x2 ;  /* 0x0000000402047c11 */ /* 0x004fc8000f8010ff */
[----:B------:R-:W-:Y:S02]  /*11b0*/  LEA.HI.X R5, R2, UR5, R5, 0x2, P0 ;  /* 0x0000000502057c11 */ /* 0x000fe400080f1405 */
[----:B------:R-:W-:-:S03]  /*11c0*/  LEA R2, P0, R8, R4, 0x2 ;  /* 0x0000000408027211 */ /* 0x000fc600078010ff */
[----:B------:R-:W-:Y:S01]  /*11d0*/  STG.E desc[UR10][R4.64], R21 ;  /* 0x0000001504007986 */ /* 0x000fe2000c10190a */
[----:B------:R-:W-:-:S03]  /*11e0*/  LEA.HI.X R3, R8, R5, R9, 0x2, P0 ;  /* 0x0000000508037211 */ /* 0x000fc600000f1409 */
[----:B------:R-:W-:Y:S04]  /*11f0*/  STG.E desc[UR10][R4.64+0x4], R20 ;  /* 0x0000041404007986 */ /* 0x000fe8000c10190a */
[----:B------:R-:W-:Y:S04]  /*1200*/  STG.E desc[UR10][R2.64], R27 ;  /* 0x0000001b02007986 */ /* 0x000fe8000c10190a */
[----:B------:R-:W-:Y:S01]  /*1210*/  STG.E desc[UR10][R2.64+0x4], R29 ;  /* 0x0000041d02007986 */ /* 0x000fe2000c10190a */
[----:B------:R-:W-:Y:S05]  /*1220*/  EXIT ;  /* 0x000000000000794d */ /* 0x000fea0003800000 */
.L_x_2:
[----:B------:R-:W-:-:S00]  /*1230*/  BRA `(.L_x_2) ;  /* 0xfffffffc00fc7947 */ /* 0x000fc0000383ffff */
[----:B------:R-:W-:-:S00]  /*1240*/  NOP ;  /* 0x0000000000007918 */ /* 0x000fc00000000000 */
        /* <DEDUP_REMOVED lines=11> */
.L_x_3:


//--------------------- .nv.shared._Z18cuda_sgemm_forwardILi16ELi2EEvmmmPfS0_S0_ --------------------------
	.section	.nv.shared._Z18cuda_sgemm_forwardILi16ELi2EEvmmmPfS0_S0_,"aw",@nobits
	.sectionflags	@""
	.align	4
.nv.shared._Z18cuda_sgemm_forwardILi16ELi2EEvmmmPfS0_S0_:
	.zero		9216


//--------------------- .nv.shared.reserved.0     --------------------------
	.section	.nv.shared.reserved.0,"aw",@nobits
	.weak		__nv_reservedSMEM_offset_0_alias
	.size		__nv_reservedSMEM_offset_0_alias, 0, 64
	.other		__nv_reservedSMEM_offset_0_alias,@"STO_CUDA_RESERVED_SHARED STV_DEFAULT"
__nv_reservedSMEM_offset_0_alias:
	.zero		0
	.zero		64


//--------------------- .nv.constant0._Z18cuda_sgemm_forwardILi16ELi2EEvmmmPfS0_S0_ --------------------------
	.section	.nv.constant0._Z18cuda_sgemm_forwardILi16ELi2EEvmmmPfS0_S0_,"a",@progbits
	.sectionflags	@""
	.align	4
.nv.constant0._Z18cuda_sgemm_forwardILi16ELi2EEvmmmPfS0_S0_:
	.zero		944


//--------------------- SYMBOLS --------------------------

	.type		.nv.reservedSmem.offset0,@object
	.size		.nv.reservedSmem.offset0,0x4
	.type		.nv.reservedSmem.cap,@object
	.size		.nv.reservedSmem.cap,0x4
